	.headerflags	@"EF_CUDA_TEXMODE_UNIFIED EF_CUDA_64BIT_ADDRESS EF_CUDA_ACCELERATORS EF_CUDA_SM90 EF_CUDA_VIRTUAL_SM(EF_CUDA_SM90)"
	.elftype	@"ET_EXEC"


//--------------------- .nv.info                  --------------------------
	.section	.nv.info,"",@"SHT_CUDA_INFO"
	.align	4


	//----- nvinfo : EIATTR_REGCOUNT
	.align		4
        /*0000*/ 	.byte	0x04, 0x2f
        /*0002*/ 	.short	(.L_3 - .L_2)
	.align		4
.L_2:
        /*0004*/ 	.word	index@(triton_poi_fused__native_batch_norm_legit_no_training_relu_34)
        /*0008*/ 	.word	0x00000010


	//----- nvinfo : EIATTR_MIN_STACK_SIZE
	.align		4
.L_3:
        /*000c*/ 	.byte	0x04, 0x12
        /*000e*/ 	.short	(.L_5 - .L_4)
	.align		4
.L_4:
        /*0010*/ 	.word	index@(triton_poi_fused__native_batch_norm_legit_no_training_relu_34)
        /*0014*/ 	.word	0x00000000


	//----- nvinfo : EIATTR_FRAME_SIZE
	.align		4
.L_5:
        /*0018*/ 	.byte	0x04, 0x11
        /*001a*/ 	.short	(.L_7 - .L_6)
	.align		4
.L_6:
        /*001c*/ 	.word	index@(triton_poi_fused__native_batch_norm_legit_no_training_relu_34)
        /*0020*/ 	.word	0x00000000


	//----- nvinfo : EIATTR_MIN_STACK_SIZE
	.align		4
.L_7:
        /*0024*/ 	.byte	0x04, 0x12
        /*0026*/ 	.short	(.L_9 - .L_8)
	.align		4
.L_8:
        /*0028*/ 	.word	index@(triton_poi_fused__native_batch_norm_legit_no_training_relu_34)
        /*002c*/ 	.word	0x00000000
.L_9:


//--------------------- .nv.info.triton_poi_fused__native_batch_norm_legit_no_training_relu_34 --------------------------
	.section	.nv.info.triton_poi_fused__native_batch_norm_legit_no_training_relu_34,"",@"SHT_CUDA_INFO"
	.sectionflags	@""
	.align	4


	//----- nvinfo : EIATTR_CUDA_API_VERSION
	.align		4
        /*0000*/ 	.byte	0x04, 0x37
        /*0002*/ 	.short	(.L_11 - .L_10)
.L_10:
        /*0004*/ 	.word	0x0000007c


	//----- nvinfo : EIATTR_KPARAM_INFO
	.align		4
.L_11:
        /*0008*/ 	.byte	0x04, 0x17
        /*000a*/ 	.short	(.L_13 - .L_12)
.L_12:
        /*000c*/ 	.word	0x00000000
        /*0010*/ 	.short	0x0006
        /*0012*/ 	.short	0x0030
        /*0014*/ 	.byte	0x00, 0xf0, 0x11, 0x00


	//----- nvinfo : EIATTR_KPARAM_INFO
	.align		4
.L_13:
        /*0018*/ 	.byte	0x04, 0x17
        /*001a*/ 	.short	(.L_15 - .L_14)
.L_14:
        /*001c*/ 	.word	0x00000000
        /*0020*/ 	.short	0x0005
        /*0022*/ 	.short	0x0028
        /*0024*/ 	.byte	0x00, 0xf4, 0x21, 0x00


	//----- nvinfo : EIATTR_KPARAM_INFO
	.align		4
.L_15:
        /*0028*/ 	.byte	0x04, 0x17
        /*002a*/ 	.short	(.L_17 - .L_16)
.L_16:
        /*002c*/ 	.word	0x00000000
        /*0030*/ 	.short	0x0004
        /*0032*/ 	.short	0x0020
        /*0034*/ 	.byte	0x00, 0xf4, 0x21, 0x00


	//----- nvinfo : EIATTR_KPARAM_INFO
	.align		4
.L_17:
        /*0038*/ 	.byte	0x04, 0x17
        /*003a*/ 	.short	(.L_19 - .L_18)
.L_18:
        /*003c*/ 	.word	0x00000000
        /*0040*/ 	.short	0x0003
        /*0042*/ 	.short	0x0018
        /*0044*/ 	.byte	0x00, 0xf4, 0x21, 0x00


	//----- nvinfo : EIATTR_KPARAM_INFO
	.align		4
.L_19:
        /*0048*/ 	.byte	0x04, 0x17
        /*004a*/ 	.short	(.L_21 - .L_20)
.L_20:
        /*004c*/ 	.word	0x00000000
        /*0050*/ 	.short	0x0002
        /*0052*/ 	.short	0x0010
        /*0054*/ 	.byte	0x00, 0xf4, 0x21, 0x00


	//----- nvinfo : EIATTR_KPARAM_INFO
	.align		4
.L_21:
        /*0058*/ 	.byte	0x04, 0x17
        /*005a*/ 	.short	(.L_23 - .L_22)
.L_22:
        /*005c*/ 	.word	0x00000000
        /*0060*/ 	.short	0x0001
        /*0062*/ 	.short	0x0008
        /*0064*/ 	.byte	0x00, 0xf4, 0x21, 0x00


	//----- nvinfo : EIATTR_KPARAM_INFO
	.align		4
.L_23:
        /*0068*/ 	.byte	0x04, 0x17
        /*006a*/ 	.short	(.L_25 - .L_24)
.L_24:
        /*006c*/ 	.word	0x00000000
        /*0070*/ 	.short	0x0000
        /*0072*/ 	.short	0x0000
        /*0074*/ 	.byte	0x00, 0xf4, 0x21, 0x00


	//----- nvinfo : EIATTR_SPARSE_MMA_MASK
	.align		4
.L_25:
        /*0078*/ 	.byte	0x03, 0x50
        /*007a*/ 	.short	0x0000


	//----- nvinfo : EIATTR_MAXREG_COUNT
	.align		4
        /*007c*/ 	.byte	0x03, 0x1b
        /*007e*/ 	.short	0x00ff


	//----- nvinfo : EIATTR_EXIT_INSTR_OFFSETS
	.align		4
        /*0080*/ 	.byte	0x04, 0x1c
        /*0082*/ 	.short	(.L_27 - .L_26)


	//   ....[0]....
.L_26:
        /*0084*/ 	.word	0x000002d0


	//----- nvinfo : EIATTR_REQNTID
	.align		4
.L_27:
        /*0088*/ 	.byte	0x04, 0x10
        /*008a*/ 	.short	(.L_29 - .L_28)
.L_28:
        /*008c*/ 	.word	0x00000080
        /*0090*/ 	.word	0x00000001
        /*0094*/ 	.word	0x00000001


	//----- nvinfo : EIATTR_CBANK_PARAM_SIZE
	.align		4
.L_29:
        /*0098*/ 	.byte	0x03, 0x19
        /*009a*/ 	.short	0x0034


	//----- nvinfo : EIATTR_PARAM_CBANK
	.align		4
        /*009c*/ 	.byte	0x04, 0x0a
        /*009e*/ 	.short	(.L_31 - .L_30)
	.align		4
.L_30:
        /*00a0*/ 	.word	index@(.nv.constant0.triton_poi_fused__native_batch_norm_legit_no_training_relu_34)
        /*00a4*/ 	.short	0x0210
        /*00a6*/ 	.short	0x0034


	//----- nvinfo : EIATTR_SW_WAR
	.align		4
.L_31:
        /*00a8*/ 	.byte	0x04, 0x36
        /*00aa*/ 	.short	(.L_33 - .L_32)
.L_32:
        /*00ac*/ 	.word	0x00000008
.L_33:


//--------------------- .nv.callgraph             --------------------------
	.section	.nv.callgraph,"",@"SHT_CUDA_CALLGRAPH"
	.align	4
	.sectionentsize	8
	.align		4
        /*0000*/ 	.word	0x00000000
	.align		4
        /*0004*/ 	.word	0xffffffff
	.align		4
        /*0008*/ 	.word	0x00000000
	.align		4
        /*000c*/ 	.word	0xfffffffe
	.align		4
        /*0010*/ 	.word	0x00000000
	.align		4
        /*0014*/ 	.word	0xfffffffd
	.align		4
        /*0018*/ 	.word	0x00000000
	.align		4
        /*001c*/ 	.word	0xfffffffc


//--------------------- .nv.constant4             --------------------------
	.section	.nv.constant4,"a",@progbits
	.align	8
	.align		8
.nv.constant4:
        /*0000*/ 	.dword	_$_str
	.align		8
        /*0008*/ 	.dword	_$_str_$_2


//--------------------- .text.triton_poi_fused__native_batch_norm_legit_no_training_relu_34 --------------------------
	.section	.text.triton_poi_fused__native_batch_norm_legit_no_training_relu_34,"ax",@progbits
	.align	128
        .global         triton_poi_fused__native_batch_norm_legit_no_training_relu_34
        .type           triton_poi_fused__native_batch_norm_legit_no_training_relu_34,@function
        .size           triton_poi_fused__native_batch_norm_legit_no_training_relu_34,(.L_x_1 - triton_poi_fused__native_batch_norm_legit_no_training_relu_34)
        .other          triton_poi_fused__native_batch_norm_legit_no_training_relu_34,@"STO_CUDA_ENTRY STV_DEFAULT"
triton_poi_fused__native_batch_norm_legit_no_training_relu_34:
.text.triton_poi_fused__native_batch_norm_legit_no_training_relu_34:
[----:B------:R-:W-:Y:S01]  /*0000*/  LDC R1, c[0x0][0x28] ;  /* 0x00000a00ff017b82 */ /* 0x000fe20000000800 */
[----:B------:R-:W1:Y:S07]  /*0010*/  S2R R0, SR_TID.X ;  /* 0x0000000000007919 */ /* 0x000e6e0000002100 */
[----:B------:R-:W2:Y:S01]  /*0020*/  LDC.64 R6, c[0x0][0x220] ;  /* 0x00008800ff067b82 */ /* 0x000ea20000000a00 */
[----:B------:R-:W-:Y:S01]  /*0030*/  ULDC.64 UR4, c[0x0][0x208] ;  /* 0x0000820000047ab9 */ /* 0x000fe20000000a00 */
[----:B------:R-:W3:Y:S06]  /*0040*/  S2R R3, SR_CTAID.X ;  /* 0x0000000000037919 */ /* 0x000eec0000002500 */
[----:B------:R-:W4:Y:S08]  /*0050*/  LDC.64 R4, c[0x0][0x218] ;  /* 0x00008600ff047b82 */ /* 0x000f300000000a00 */
[----:B------:R-:W5:Y:S08]  /*0060*/  LDC.64 R8, c[0x0][0x228] ;  /* 0x00008a00ff087b82 */ /* 0x000f700000000a00 */
[----:B------:R-:W5:Y:S01]  /*0070*/  LDC.64 R10, c[0x0][0x230] ;  /* 0x00008c00ff0a7b82 */ /* 0x000f620000000a00 */
[----:B-1----:R-:W-:-:S02]  /*0080*/  LOP3.LUT R0, R0, 0x7f, RZ, 0xc0, !PT ;  /* 0x0000007f00007812 */ /* 0x002fc400078ec0ff */
[----:B---3--:R-:W-:Y:S02]  /*0090*/  SHF.R.S32.HI R2, RZ, 0x18, R3 ;  /* 0x00000018ff027819 */ /* 0x008fe40000011403 */
[----:B------:R-:W-:Y:S02]  /*00a0*/  LEA R0, R3, R0, 0x7 ;  /* 0x0000000003007211 */ /* 0x000fe400078e38ff */
[----:B------:R-:W-:-:S04]  /*00b0*/  SGXT R3, R2, 0x1 ;  /* 0x000000010203781a */ /* 0x000fc80000000200 */
[----:B------:R-:W-:-:S04]  /*00c0*/  LEA.HI R3, R3, R0, RZ, 0x7 ;  /* 0x0000000003037211 */ /* 0x000fc800078f38ff */
[----:B------:R-:W-:-:S04]  /*00d0*/  LOP3.LUT R3, R3, 0xffffff80, RZ, 0xc0, !PT ;  /* 0xffffff8003037812 */ /* 0x000fc800078ec0ff */
[----:B------:R-:W-:Y:S02]  /*00e0*/  IADD3 R13, R0, -R3, RZ ;  /* 0x80000003000d7210 */ /* 0x000fe40007ffe0ff */
[----:B------:R-:W1:Y:S03]  /*00f0*/  LDC.64 R2, c[0x0][0x210] ;  /* 0x00008400ff027b82 */ /* 0x000e660000000a00 */
[----:B--2---:R-:W-:-:S06]  /*0100*/  IMAD.WIDE R6, R13, 0x4, R6 ;  /* 0x000000040d067825 */ /* 0x004fcc00078e0206 */
[----:B------:R-:W2:Y:S01]  /*0110*/  LDG.E.EL R6, desc[UR4][R6.64] ;  /* 0x0000000406067981 */ /* 0x000ea2000c2e1900 */
[----:B----4-:R-:W-:-:S04]  /*0120*/  IMAD.WIDE R4, R13, 0x4, R4 ;  /* 0x000000040d047825 */ /* 0x010fc800078e0204 */
[C---:B-----5:R-:W-:Y:S02]  /*0130*/  IMAD.WIDE R8, R13.reuse, 0x4, R8 ;  /* 0x000000040d087825 */ /* 0x060fe400078e0208 */
[----:B------:R3:W4:Y:S02]  /*0140*/  LDG.E.EL R5, desc[UR4][R4.64] ;  /* 0x0000000404057981 */ /* 0x000724000c2e1900 */
[----:B0-----:R-:W-:Y:S02]  /*0150*/  IMAD.WIDE R10, R13, 0x4, R10 ;  /* 0x000000040d0a7825 */ /* 0x001fe400078e020a */
[----:B------:R-:W5:Y:S02]  /*0160*/  LDG.E.EL R8, desc[UR4][R8.64] ;  /* 0x0000000408087981 */ /* 0x000f64000c2e1900 */
[C---:B-1----:R-:W-:Y:S02]  /*0170*/  IMAD.WIDE R2, R0.reuse, 0x4, R2 ;  /* 0x0000000400027825 */ /* 0x042fe400078e0202 */
[----:B------:R-:W5:Y:S04]  /*0180*/  LDG.E.EL R11, desc[UR4][R10.64] ;  /* 0x000000040a0b7981 */ /* 0x000f68000c2e1900 */
[----:B------:R0:W4:Y:S01]  /*0190*/  LDG.E R12, desc[UR4][R2.64] ;  /* 0x00000004020c7981 */ /* 0x000122000c1e1900 */
[----:B---3--:R-:W-:Y:S01]  /*01a0*/  HFMA2.MMA R4, -RZ, RZ, 1.625, 0 ;  /* 0x3e800000ff047435 */ /* 0x008fe200000001ff */
[----:B0-----:R-:W0:Y:S02]  /*01b0*/  LDC.64 R2, c[0x0][0x238] ;  /* 0x00008e00ff027b82 */ /* 0x001e240000000a00 */
[----:B0-----:R-:W-:-:S04]  /*01c0*/  IMAD.WIDE R2, R0, 0x4, R2 ;  /* 0x0000000400027825 */ /* 0x001fc800078e0202 */
[----:B--2---:R-:W-:-:S04]  /*01d0*/  FADD R6, R6, 9.9999997473787516356e-06 ;  /* 0x3727c5ac06067421 */ /* 0x004fc80000000000 */
[----:B------:R-:W0:Y:S02]  /*01e0*/  MUFU.SQRT R7, R6 ;  /* 0x0000000600077308 */ /* 0x000e240000002000 */
[C---:B0-----:R-:W-:Y:S02]  /*01f0*/  FSETP.GT.AND P0, PT, R7.reuse, 8.50705917302346158658e+37, PT ;  /* 0x7e8000000700780b */ /* 0x041fe40003f04000 */
[----:B------:R-:W-:-:S11]  /*0200*/  FSETP.GEU.AND P1, PT, R7, 1.175494350822287508e-38, PT ;  /* 0x008000000700780b */ /* 0x000fd60003f2e000 */
[----:B------:R-:W-:-:S04]  /*0210*/  @P0 FMUL R7, R7, 0.25 ;  /* 0x3e80000007070820 */ /* 0x000fc80000400000 */
[----:B------:R-:W-:-:S06]  /*0220*/  @!P1 FMUL R7, R7, 16777216 ;  /* 0x4b80000007079820 */ /* 0x000fcc0000400000 */
[----:B------:R-:W0:Y:S01]  /*0230*/  MUFU.RCP R7, R7 ;  /* 0x0000000700077308 */ /* 0x000e220000001000 */
[----:B------:R-:W-:Y:S01]  /*0240*/  FSEL R4, R4, 1, P0 ;  /* 0x3f80000004047808 */ /* 0x000fe20000000000 */
[----:B----4-:R-:W-:-:S04]  /*0250*/  FADD R5, R12, -R5 ;  /* 0x800000050c057221 */ /* 0x010fc80000000000 */
[----:B------:R-:W-:-:S04]  /*0260*/  @!P1 FMUL R4, R4, 16777216 ;  /* 0x4b80000004049820 */ /* 0x000fc80000400000 */
[----:B0-----:R-:W-:-:S04]  /*0270*/  FMUL R4, R7, R4 ;  /* 0x0000000407047220 */ /* 0x001fc80000400000 */
[----:B------:R-:W-:-:S04]  /*0280*/  FMUL R4, R5, R4 ;  /* 0x0000000405047220 */ /* 0x000fc80000400000 */
[----:B-----5:R-:W-:-:S05]  /*0290*/  FFMA R4, R8, R4, R11 ;  /* 0x0000000408047223 */ /* 0x020fca000000000b */
[----:B------:R-:W-:-:S04]  /*02a0*/  FSETP.GEU.AND P0, PT, R4, RZ, PT ;  /* 0x000000ff0400720b */ /* 0x000fc80003f0e000 */
[----:B------:R-:W-:-:S05]  /*02b0*/  FSEL R5, R4, RZ, P0 ;  /* 0x000000ff04057208 */ /* 0x000fca0000000000 */
[----:B------:R-:W-:Y:S01]  /*02c0*/  STG.E desc[UR4][R2.64], R5 ;  /* 0x0000000502007986 */ /* 0x000fe2000c101904 */
[----:B------:R-:W-:Y:S05]  /*02d0*/  EXIT ;  /* 0x000000000000794d */ /* 0x000fea0003800000 */
.L_x_0:
[----:B------:R-:W-:-:S00]  /*02e0*/  BRA `(.L_x_0) ;  /* 0xfffffffc00fc7947 */ /* 0x000fc0000383ffff */
[----:B------:R-:W-:-:S00]  /*02f0*/  NOP ;  /* 0x0000000000007918 */ /* 0x000fc00000000000 */
        /* <DEDUP_REMOVED lines=8> */
.L_x_1:


//--------------------- .nv.global.init           --------------------------
	.section	.nv.global.init,"aw",@progbits
.nv.global.init:
	.type		_$_str,@object
	.size		_$_str,(_$_str_$_2 - _$_str)
_$_str:
        /*0000*/ 	.byte	0x5f, 0x5f, 0x43, 0x55, 0x44, 0x41, 0x5f, 0x46, 0x54, 0x5a, 0x00
	.type		_$_str_$_2,@object
	.size		_$_str_$_2,(.L_1 - _$_str_$_2)
_$_str_$_2:
        /*000b*/ 	.byte	0x5f, 0x5f, 0x43, 0x55, 0x44, 0x41, 0x5f, 0x50, 0x52, 0x45, 0x43, 0x5f, 0x53, 0x51, 0x52, 0x54
        /*001b*/ 	.byte	0x00
.L_1:


//--------------------- .nv.constant0.triton_poi_fused__native_batch_norm_legit_no_training_relu_34 --------------------------
	.section	.nv.constant0.triton_poi_fused__native_batch_norm_legit_no_training_relu_34,"a",@progbits
	.sectionflags	@""
	.align	4
.nv.constant0.triton_poi_fused__native_batch_norm_legit_no_training_relu_34:
	.zero		580
